//
// Generated by NVIDIA NVVM Compiler
//
// Compiler Build ID: CL-36424714
// Cuda compilation tools, release 13.0, V13.0.88
// Based on NVVM 20.0.0
//

.version 9.0
.target sm_100
.address_size 64

	// .globl	_Z26nn_CrossEntropyLoss_kernelPfS_S_
.global .align 4 .b8 pred[256];
.global .align 4 .b8 target[256];
.global .align 4 .b8 exp_pred[256];
.global .align 4 .b8 sum_exp[32];
.global .align 4 .b8 log_sum[32];
.global .align 4 .b8 log_softmax[256];
.global .align 4 .b8 weighted[256];
.global .align 4 .b8 neg_weighted[256];
.global .align 4 .b8 row_sum[32];
.global .align 4 .b8 total_sum[4];
.global .align 4 .b8 result[4];

.visible .entry _Z26nn_CrossEntropyLoss_kernelPfS_S_(
	.param .u64 .ptr .align 1 _Z26nn_CrossEntropyLoss_kernelPfS_S__param_0,
	.param .u64 .ptr .align 1 _Z26nn_CrossEntropyLoss_kernelPfS_S__param_1,
	.param .u64 .ptr .align 1 _Z26nn_CrossEntropyLoss_kernelPfS_S__param_2
)
{
	.reg .pred 	%p<17>;
	.reg .b32 	%r<11>;
	.reg .b32 	%f<48>;
	.reg .b64 	%rd<67>;

	ld.param.u64 	%rd1, [_Z26nn_CrossEntropyLoss_kernelPfS_S__param_0];
	ld.param.u64 	%rd2, [_Z26nn_CrossEntropyLoss_kernelPfS_S__param_1];
	ld.param.u64 	%rd3, [_Z26nn_CrossEntropyLoss_kernelPfS_S__param_2];
	mov.u32 	%r3, %tid.y;
	mov.u32 	%r4, %ctaid.y;
	mov.u32 	%r5, %ntid.y;
	mad.lo.s32 	%r1, %r4, %r5, %r3;
	mov.u32 	%r6, %tid.x;
	mov.u32 	%r7, %ctaid.x;
	mov.u32 	%r8, %ntid.x;
	mad.lo.s32 	%r2, %r7, %r8, %r6;
	setp.lt.u32 	%p3, %r1, 8;
	setp.lt.s32 	%p4, %r2, 8;
	and.pred  	%p1, %p3, %p4;
	not.pred 	%p5, %p1;
	@%p5 bra 	$L__BB0_2;
	cvta.to.global.u64 	%rd4, %rd1;
	cvta.to.global.u64 	%rd5, %rd2;
	shl.b32 	%r9, %r1, 3;
	add.s32 	%r10, %r9, %r2;
	mul.wide.s32 	%rd6, %r10, 4;
	add.s64 	%rd7, %rd4, %rd6;
	ld.global.f32 	%f1, [%rd7];
	mul.wide.u32 	%rd8, %r1, 32;
	mov.u64 	%rd9, pred;
	add.s64 	%rd10, %rd9, %rd8;
	mul.wide.s32 	%rd11, %r2, 4;
	add.s64 	%rd12, %rd10, %rd11;
	st.global.f32 	[%rd12], %f1;
	add.s64 	%rd13, %rd5, %rd6;
	ld.global.f32 	%f2, [%rd13];
	mov.u64 	%rd14, target;
	add.s64 	%rd15, %rd14, %rd8;
	add.s64 	%rd16, %rd15, %rd11;
	st.global.f32 	[%rd16], %f2;
	mul.f32 	%f3, %f1, 0f3FB8AA3B;
	ex2.approx.f32 	%f4, %f3;
	mov.u64 	%rd17, exp_pred;
	add.s64 	%rd18, %rd17, %rd8;
	add.s64 	%rd19, %rd18, %rd11;
	st.global.f32 	[%rd19], %f4;
$L__BB0_2:
	setp.lt.u32 	%p6, %r1, 8;
	setp.eq.s32 	%p7, %r2, 0;
	and.pred  	%p2, %p7, %p6;
	not.pred 	%p8, %p2;
	@%p8 bra 	$L__BB0_4;
	mul.wide.u32 	%rd20, %r1, 32;
	mov.u64 	%rd21, exp_pred;
	add.s64 	%rd22, %rd21, %rd20;
	ld.global.f32 	%f5, [%rd22];
	add.f32 	%f6, %f5, 0f00000000;
	ld.global.f32 	%f7, [%rd22+4];
	add.f32 	%f8, %f6, %f7;
	ld.global.f32 	%f9, [%rd22+8];
	add.f32 	%f10, %f8, %f9;
	ld.global.f32 	%f11, [%rd22+12];
	add.f32 	%f12, %f10, %f11;
	ld.global.f32 	%f13, [%rd22+16];
	add.f32 	%f14, %f12, %f13;
	ld.global.f32 	%f15, [%rd22+20];
	add.f32 	%f16, %f14, %f15;
	ld.global.f32 	%f17, [%rd22+24];
	add.f32 	%f18, %f16, %f17;
	ld.global.f32 	%f19, [%rd22+28];
	add.f32 	%f20, %f18, %f19;
	mul.wide.u32 	%rd23, %r1, 4;
	mov.u64 	%rd24, sum_exp;
	add.s64 	%rd25, %rd24, %rd23;
	st.global.f32 	[%rd25], %f20;
$L__BB0_4:
	setp.gt.u32 	%p9, %r1, 7;
	setp.gt.s32 	%p10, %r2, 0;
	or.pred  	%p11, %p9, %p10;
	@%p11 bra 	$L__BB0_6;
	mul.wide.u32 	%rd26, %r1, 4;
	mov.u64 	%rd27, sum_exp;
	add.s64 	%rd28, %rd27, %rd26;
	mul.wide.s32 	%rd29, %r2, 4;
	add.s64 	%rd30, %rd28, %rd29;
	ld.global.f32 	%f21, [%rd30];
	lg2.approx.f32 	%f22, %f21;
	mul.f32 	%f23, %f22, 0f3F317218;
	mov.u64 	%rd31, log_sum;
	add.s64 	%rd32, %rd31, %rd26;
	add.s64 	%rd33, %rd32, %rd29;
	st.global.f32 	[%rd33], %f23;
$L__BB0_6:
	@%p5 bra 	$L__BB0_8;
	mul.wide.u32 	%rd34, %r1, 32;
	mov.u64 	%rd35, pred;
	add.s64 	%rd36, %rd35, %rd34;
	mul.wide.s32 	%rd37, %r2, 4;
	add.s64 	%rd38, %rd36, %rd37;
	ld.global.f32 	%f24, [%rd38];
	mul.wide.u32 	%rd39, %r1, 4;
	mov.u64 	%rd40, log_sum;
	add.s64 	%rd41, %rd40, %rd39;
	ld.global.f32 	%f25, [%rd41];
	sub.f32 	%f26, %f24, %f25;
	mov.u64 	%rd42, log_softmax;
	add.s64 	%rd43, %rd42, %rd34;
	add.s64 	%rd44, %rd43, %rd37;
	st.global.f32 	[%rd44], %f26;
	mov.u64 	%rd45, target;
	add.s64 	%rd46, %rd45, %rd34;
	add.s64 	%rd47, %rd46, %rd37;
	ld.global.f32 	%f27, [%rd47];
	mul.f32 	%f28, %f26, %f27;
	mov.u64 	%rd48, weighted;
	add.s64 	%rd49, %rd48, %rd34;
	add.s64 	%rd50, %rd49, %rd37;
	st.global.f32 	[%rd50], %f28;
	neg.f32 	%f29, %f28;
	mov.u64 	%rd51, neg_weighted;
	add.s64 	%rd52, %rd51, %rd34;
	add.s64 	%rd53, %rd52, %rd37;
	st.global.f32 	[%rd53], %f29;
$L__BB0_8:
	@%p8 bra 	$L__BB0_10;
	mul.wide.u32 	%rd54, %r1, 32;
	mov.u64 	%rd55, neg_weighted;
	add.s64 	%rd56, %rd55, %rd54;
	ld.global.f32 	%f30, [%rd56];
	add.f32 	%f31, %f30, 0f00000000;
	ld.global.f32 	%f32, [%rd56+4];
	add.f32 	%f33, %f31, %f32;
	ld.global.f32 	%f34, [%rd56+8];
	add.f32 	%f35, %f33, %f34;
	ld.global.f32 	%f36, [%rd56+12];
	add.f32 	%f37, %f35, %f36;
	ld.global.f32 	%f38, [%rd56+16];
	add.f32 	%f39, %f37, %f38;
	ld.global.f32 	%f40, [%rd56+20];
	add.f32 	%f41, %f39, %f40;
	ld.global.f32 	%f42, [%rd56+24];
	add.f32 	%f43, %f41, %f42;
	ld.global.f32 	%f44, [%rd56+28];
	add.f32 	%f45, %f43, %f44;
	mul.wide.u32 	%rd57, %r1, 4;
	mov.u64 	%rd58, row_sum;
	add.s64 	%rd59, %rd58, %rd57;
	st.global.f32 	[%rd59], %f45;
$L__BB0_10:
	setp.gt.s32 	%p14, %r2, 0;
	setp.ne.s32 	%p15, %r1, 0;
	or.pred  	%p16, %p15, %p14;
	@%p16 bra 	$L__BB0_12;
	mul.wide.s32 	%rd60, %r2, 4;
	mov.u64 	%rd61, total_sum;
	add.s64 	%rd62, %rd61, %rd60;
	ld.global.f32 	%f46, [%rd62];
	mul.f32 	%f47, %f46, 0f3E000000;
	mov.u64 	%rd63, result;
	add.s64 	%rd64, %rd63, %rd60;
	st.global.f32 	[%rd64], %f47;
	cvta.to.global.u64 	%rd65, %rd3;
	add.s64 	%rd66, %rd65, %rd60;
	st.global.f32 	[%rd66], %f47;
$L__BB0_12:
	ret;

}


// ===== COMPILED SASS (sm_100) =====

	.target	sm_100

	.elftype	@"ET_EXEC"


//--------------------- .note.nv.tkinfo           --------------------------
	.section	.note.nv.tkinfo,"",@"SHT_NOTE"
	.sectionflags	@"SHF_NOTE_NV_TKINFO"
	.tkinfo
        /*0018*/ 	.word	0x00000002
        /*0030*/ 	.string	""
        /*0030*/ 	.string	"ptxas"
        /*0030*/ 	.string	"Cuda compilation tools, release 13.0, V13.0.88"
        /*0030*/ 	.string	"Build cuda_13.0.r13.0/compiler.36424714_0"
        /*0030*/ 	.string	"-arch sm_100 -m 64 "



//--------------------- .note.nv.cuinfo           --------------------------
	.section	.note.nv.cuinfo,"",@"SHT_NOTE"
	.sectionflags	@"SHF_NOTE_NV_CUINFO"
        /*0018*/ 	.short	0x0002
        /*001a*/ 	.short	0x0064
        /*001c*/ 	.short	0x0082
	.zero		2


//--------------------- .nv.info                  --------------------------
	.section	.nv.info,"",@"SHT_CUDA_INFO"
	.align	4


	//----- nvinfo : EIATTR_REGCOUNT
	.align		4
        /*0000*/ 	.byte	0x04, 0x2f
        /*0002*/ 	.short	(.L_12 - .L_11)
	.align		4
.L_11:
        /*0004*/ 	.word	index@(_Z26nn_CrossEntropyLoss_kernelPfS_S_)
        /*0008*/ 	.word	0x00000018


	//----- nvinfo : EIATTR_FRAME_SIZE
	.align		4
.L_12:
        /*000c*/ 	.byte	0x04, 0x11
        /*000e*/ 	.short	(.L_14 - .L_13)
	.align		4
.L_13:
        /*0010*/ 	.word	index@(_Z26nn_CrossEntropyLoss_kernelPfS_S_)
        /*0014*/ 	.word	0x00000000


	//----- nvinfo : EIATTR_MIN_STACK_SIZE
	.align		4
.L_14:
        /*0018*/ 	.byte	0x04, 0x12
        /*001a*/ 	.short	(.L_16 - .L_15)
	.align		4
.L_15:
        /*001c*/ 	.word	index@(_Z26nn_CrossEntropyLoss_kernelPfS_S_)
        /*0020*/ 	.word	0x00000000
.L_16:


//--------------------- .nv.compat                --------------------------
	.section	.nv.compat,"",@"SHT_CUDA_COMPAT_INFO"
	.align	4
        /*0000*/ 	.byte	0x02, 0x09, 0x00, 0x00, 0x02, 0x02, 0x01, 0x00, 0x02, 0x05, 0x05, 0x00, 0x03, 0x07, 0x01, 0x01
        /*0010*/ 	.byte	0x02, 0x03, 0x00, 0x00, 0x02, 0x06, 0x01, 0x00, 0x04, 0x0b, 0x08, 0x00, 0x01, 0x00, 0x00, 0x00
        /*0020*/ 	.byte	0x00, 0x00, 0x00, 0x00


//--------------------- .nv.info._Z26nn_CrossEntropyLoss_kernelPfS_S_ --------------------------
	.section	.nv.info._Z26nn_CrossEntropyLoss_kernelPfS_S_,"",@"SHT_CUDA_INFO"
	.sectionflags	@""
	.align	4


	//----- nvinfo : EIATTR_CUDA_API_VERSION
	.align		4
        /*0000*/ 	.byte	0x04, 0x37
        /*0002*/ 	.short	(.L_18 - .L_17)
.L_17:
        /*0004*/ 	.word	0x00000082


	//----- nvinfo : EIATTR_KPARAM_INFO
	.align		4
.L_18:
        /*0008*/ 	.byte	0x04, 0x17
        /*000a*/ 	.short	(.L_20 - .L_19)
.L_19:
        /*000c*/ 	.word	0x00000000
        /*0010*/ 	.short	0x0002
        /*0012*/ 	.short	0x0010
        /*0014*/ 	.byte	0x00, 0xf5, 0x21, 0x00


	//----- nvinfo : EIATTR_KPARAM_INFO
	.align		4
.L_20:
        /*0018*/ 	.byte	0x04, 0x17
        /*001a*/ 	.short	(.L_22 - .L_21)
.L_21:
        /*001c*/ 	.word	0x00000000
        /*0020*/ 	.short	0x0001
        /*0022*/ 	.short	0x0008
        /*0024*/ 	.byte	0x00, 0xf5, 0x21, 0x00


	//----- nvinfo : EIATTR_KPARAM_INFO
	.align		4
.L_22:
        /*0028*/ 	.byte	0x04, 0x17
        /*002a*/ 	.short	(.L_24 - .L_23)
.L_23:
        /*002c*/ 	.word	0x00000000
        /*0030*/ 	.short	0x0000
        /*0032*/ 	.short	0x0000
        /*0034*/ 	.byte	0x00, 0xf5, 0x21, 0x00


	//----- nvinfo : EIATTR_SPARSE_MMA_MASK
	.align		4
.L_24:
        /*0038*/ 	.byte	0x03, 0x50
        /*003a*/ 	.short	0x0000


	//----- nvinfo : EIATTR_MAXREG_COUNT
	.align		4
        /*003c*/ 	.byte	0x03, 0x1b
        /*003e*/ 	.short	0x00ff


	//----- nvinfo : EIATTR_MERCURY_ISA_VERSION
	.align		4
        /*0040*/ 	.byte	0x03, 0x5f
        /*0042*/ 	.short	0x0101


	//----- nvinfo : EIATTR_VRC_CTA_INIT_COUNT
	.align		4
        /*0044*/ 	.byte	0x02, 0x4a
	.zero		1
	.zero		1


	//----- nvinfo : EIATTR_EXIT_INSTR_OFFSETS
	.align		4
        /*0048*/ 	.byte	0x04, 0x1c
        /*004a*/ 	.short	(.L_26 - .L_25)


	//   ....[0]....
.L_25:
        /*004c*/ 	.word	0x00000890


	//   ....[1]....
        /*0050*/ 	.word	0x00000940


	//----- nvinfo : EIATTR_CRS_STACK_SIZE
	.align		4
.L_26:
        /*0054*/ 	.byte	0x04, 0x1e
        /*0056*/ 	.short	(.L_28 - .L_27)
.L_27:
        /*0058*/ 	.word	0x00000000


	//----- nvinfo : EIATTR_CBANK_PARAM_SIZE
	.align		4
.L_28:
        /*005c*/ 	.byte	0x03, 0x19
        /*005e*/ 	.short	0x0018


	//----- nvinfo : EIATTR_PARAM_CBANK
	.align		4
        /*0060*/ 	.byte	0x04, 0x0a
        /*0062*/ 	.short	(.L_30 - .L_29)
	.align		4
.L_29:
        /*0064*/ 	.word	index@(.nv.constant0._Z26nn_CrossEntropyLoss_kernelPfS_S_)
        /*0068*/ 	.short	0x0380
        /*006a*/ 	.short	0x0018


	//----- nvinfo : EIATTR_SW_WAR
	.align		4
.L_30:
        /*006c*/ 	.byte	0x04, 0x36
        /*006e*/ 	.short	(.L_32 - .L_31)
.L_31:
        /*0070*/ 	.word	0x00000008
.L_32:


//--------------------- .nv.callgraph             --------------------------
	.section	.nv.callgraph,"",@"SHT_CUDA_CALLGRAPH"
	.align	4
	.sectionentsize	8
	.align		4
        /*0000*/ 	.word	0x00000000
	.align		4
        /*0004*/ 	.word	0xffffffff
	.align		4
        /*0008*/ 	.word	0x00000000
	.align		4
        /*000c*/ 	.word	0xfffffffe
	.align		4
        /*0010*/ 	.word	0x00000000
	.align		4
        /*0014*/ 	.word	0xfffffffd
	.align		4
        /*0018*/ 	.word	0x00000000
	.align		4
        /*001c*/ 	.word	0xfffffffc


//--------------------- .nv.constant4             --------------------------
	.section	.nv.constant4,"a",@progbits
	.align	8
	.align		8
.nv.constant4:
        /*0000*/ 	.dword	pred
	.align		8
        /*0008*/ 	.dword	target
	.align		8
        /*0010*/ 	.dword	exp_pred
	.align		8
        /*0018*/ 	.dword	sum_exp
	.align		8
        /*0020*/ 	.dword	log_sum
	.align		8
        /*0028*/ 	.dword	log_softmax
	.align		8
        /*0030*/ 	.dword	weighted
	.align		8
        /*0038*/ 	.dword	neg_weighted
	.align		8
        /*0040*/ 	.dword	row_sum
	.align		8
        /*0048*/ 	.dword	total_sum
	.align		8
        /*0050*/ 	.dword	result


//--------------------- .text._Z26nn_CrossEntropyLoss_kernelPfS_S_ --------------------------
	.section	.text._Z26nn_CrossEntropyLoss_kernelPfS_S_,"ax",@progbits
	.align	128
        .global         _Z26nn_CrossEntropyLoss_kernelPfS_S_
        .type           _Z26nn_CrossEntropyLoss_kernelPfS_S_,@function
        .size           _Z26nn_CrossEntropyLoss_kernelPfS_S_,(.L_x_11 - _Z26nn_CrossEntropyLoss_kernelPfS_S_)
        .other          _Z26nn_CrossEntropyLoss_kernelPfS_S_,@"STO_CUDA_ENTRY STV_DEFAULT"
_Z26nn_CrossEntropyLoss_kernelPfS_S_:
.text._Z26nn_CrossEntropyLoss_kernelPfS_S_:
[----:B------:R-:W-:Y:S01]  /*0000*/  LDC R1, c[0x0][0x37c] ;  /* 0x0000df00ff017b82 */ /* 0x000fe20000000800 */
[----:B------:R-:W0:Y:S07]  /*0010*/  S2R R0, SR_TID.Y ;  /* 0x0000000000007919 */ /* 0x000e2e0000002200 */
[----:B------:R-:W0:Y:S01]  /*0020*/  S2UR UR4, SR_CTAID.Y ;  /* 0x00000000000479c3 */ /* 0x000e220000002600 */
[----:B------:R-:W-:Y:S01]  /*0030*/  BSSY.RECONVERGENT B0, `(.L_x_0) ;  /* 0x0000028000007945 */ /* 0x000fe20003800200 */
[----:B------:R-:W1:Y:S06]  /*0040*/  S2R R2, SR_TID.X ;  /* 0x0000000000027919 */ /* 0x000e6c0000002100 */
[----:B------:R-:W0:Y:S08]  /*0050*/  LDC R3, c[0x0][0x364] ;  /* 0x0000d900ff037b82 */ /* 0x000e300000000800 */
[----:B------:R-:W1:Y:S08]  /*0060*/  S2UR UR5, SR_CTAID.X ;  /* 0x00000000000579c3 */ /* 0x000e700000002500 */
[----:B------:R-:W1:Y:S01]  /*0070*/  LDC R5, c[0x0][0x360] ;  /* 0x0000d800ff057b82 */ /* 0x000e620000000800 */
[----:B0-----:R-:W-:-:S05]  /*0080*/  IMAD R0, R3, UR4, R0 ;  /* 0x0000000403007c24 */ /* 0x001fca000f8e0200 */
[C---:B------:R-:W-:Y:S01]  /*0090*/  ISETP.GE.U32.AND P0, PT, R0.reuse, 0x8, PT ;  /* 0x000000080000780c */ /* 0x040fe20003f06070 */
[----:B-1----:R-:W-:Y:S01]  /*00a0*/  IMAD R3, R5, UR5, R2 ;  /* 0x0000000505037c24 */ /* 0x002fe2000f8e0202 */
[----:B------:R-:W0:Y:S04]  /*00b0*/  LDCU.64 UR4, c[0x0][0x358] ;  /* 0x00006b00ff0477ac */ /* 0x000e280008000a00 */
[C---:B------:R-:W-:Y:S02]  /*00c0*/  ISETP.GE.AND P2, PT, R3.reuse, 0x8, PT ;  /* 0x000000080300780c */ /* 0x040fe40003f46270 */
[----:B------:R-:W-:Y:S02]  /*00d0*/  ISETP.GT.AND P1, PT, R3, RZ, PT ;  /* 0x000000ff0300720c */ /* 0x000fe40003f24270 */
[----:B------:R-:W-:-:S02]  /*00e0*/  ISETP.LT.U32.AND P2, PT, R0, 0x8, !P2 ;  /* 0x000000080000780c */ /* 0x000fc40005741070 */
[C---:B------:R-:W-:Y:S02]  /*00f0*/  ISETP.GT.U32.OR P3, PT, R0.reuse, 0x7, P1 ;  /* 0x000000070000780c */ /* 0x040fe40000f64470 */
[----:B------:R-:W-:Y:S02]  /*0100*/  ISETP.EQ.AND P0, PT, R3, RZ, !P0 ;  /* 0x000000ff0300720c */ /* 0x000fe40004702270 */
[----:B------:R-:W-:-:S07]  /*0110*/  ISETP.NE.OR P1, PT, R0, RZ, P1 ;  /* 0x000000ff0000720c */ /* 0x000fce0000f25670 */
[----:B0-----:R-:W-:Y:S06]  /*0120*/  @!P2 BRA `(.L_x_1) ;  /* 0x000000000060a947 */ /* 0x001fec0003800000 */
[----:B------:R-:W0:Y:S01]  /*0130*/  LDC.64 R4, c[0x0][0x380] ;  /* 0x0000e000ff047b82 */ /* 0x000e220000000a00 */
[----:B------:R-:W-:-:S07]  /*0140*/  LEA R11, R0, R3, 0x3 ;  /* 0x00000003000b7211 */ /* 0x000fce00078e18ff */
[----:B------:R-:W1:Y:S08]  /*0150*/  LDC.64 R6, c[0x4][RZ] ;  /* 0x01000000ff067b82 */ /* 0x000e700000000a00 */
[----:B------:R-:W2:Y:S01]  /*0160*/  LDC.64 R8, c[0x0][0x388] ;  /* 0x0000e200ff087b82 */ /* 0x000ea20000000a00 */
[----:B0-----:R-:W-:-:S07]  /*0170*/  IMAD.WIDE R4, R11, 0x4, R4 ;  /* 0x000000040b047825 */ /* 0x001fce00078e0204 */
[----:B------:R-:W0:Y:S01]  /*0180*/  LDC.64 R12, c[0x4][0x10] ;  /* 0x01000400ff0c7b82 */ /* 0x000e220000000a00 */
[----:B------:R-:W3:Y:S01]  /*0190*/  LDG.E R15, desc[UR4][R4.64] ;  /* 0x00000004040f7981 */ /* 0x000ee2000c1e1900 */
[----:B-1----:R-:W-:-:S04]  /*01a0*/  IMAD.WIDE.U32 R6, R0, 0x20, R6 ;  /* 0x0000002000067825 */ /* 0x002fc800078e0006 */
[----:B------:R-:W-:-:S04]  /*01b0*/  IMAD.WIDE R6, R3, 0x4, R6 ;  /* 0x0000000403067825 */ /* 0x000fc800078e0206 */
[----:B--2---:R-:W-:Y:S02]  /*01c0*/  IMAD.WIDE R8, R11, 0x4, R8 ;  /* 0x000000040b087825 */ /* 0x004fe400078e0208 */
[----:B------:R-:W1:Y:S01]  /*01d0*/  LDC.64 R10, c[0x4][0x8] ;  /* 0x01000200ff0a7b82 */ /* 0x000e620000000a00 */
[----:B---3--:R2:W-:Y:S04]  /*01e0*/  STG.E desc[UR4][R6.64], R15 ;  /* 0x0000000f06007986 */ /* 0x0085e8000c101904 */
[----:B------:R-:W3:Y:S01]  /*01f0*/  LDG.E R9, desc[UR4][R8.64] ;  /* 0x0000000408097981 */ /* 0x000ee2000c1e1900 */
[----:B------:R-:W-:Y:S01]  /*0200*/  FMUL R2, R15, 1.4426950216293334961 ;  /* 0x3fb8aa3b0f027820 */ /* 0x000fe20000400000 */
[----:B-1----:R-:W-:-:S04]  /*0210*/  IMAD.WIDE.U32 R4, R0, 0x20, R10 ;  /* 0x0000002000047825 */ /* 0x002fc800078e000a */
[----:B------:R-:W-:Y:S01]  /*0220*/  FSETP.GEU.AND P4, PT, R2, -126, PT ;  /* 0xc2fc00000200780b */ /* 0x000fe20003f8e000 */
[----:B0-----:R-:W-:-:S04]  /*0230*/  IMAD.WIDE.U32 R10, R0, 0x20, R12 ;  /* 0x00000020000a7825 */ /* 0x001fc800078e000c */
[----:B------:R-:W-:-:S04]  /*0240*/  IMAD.WIDE R4, R3, 0x4, R4 ;  /* 0x0000000403047825 */ /* 0x000fc800078e0204 */
[----:B------:R-:W-:-:S04]  /*0250*/  IMAD.WIDE R10, R3, 0x4, R10 ;  /* 0x00000004030a7825 */ /* 0x000fc800078e020a */
[----:B------:R-:W-:-:S04]  /*0260*/  @!P4 FMUL R2, R2, 0.5 ;  /* 0x3f0000000202c820 */ /* 0x000fc80000400000 */
[----:B------:R-:W0:Y:S02]  /*0270*/  MUFU.EX2 R17, R2 ;  /* 0x0000000200117308 */ /* 0x000e240000000800 */
[----:B0-----:R-:W-:Y:S01]  /*0280*/  @!P4 FMUL R17, R17, R17 ;  /* 0x000000111111c220 */ /* 0x001fe20000400000 */
[----:B---3--:R2:W-:Y:S04]  /*0290*/  STG.E desc[UR4][R4.64], R9 ;  /* 0x0000000904007986 */ /* 0x0085e8000c101904 */
[----:B------:R2:W-:Y:S02]  /*02a0*/  STG.E desc[UR4][R10.64], R17 ;  /* 0x000000110a007986 */ /* 0x0005e4000c101904 */
.L_x_1:
[----:B------:R-:W-:Y:S05]  /*02b0*/  BSYNC.RECONVERGENT B0 ;  /* 0x0000000000007941 */ /* 0x000fea0003800200 */
.L_x_0:
[----:B------:R-:W-:Y:S04]  /*02c0*/  BSSY.RECONVERGENT B0, `(.L_x_2) ;  /* 0x0000017000007945 */ /* 0x000fe80003800200 */
[----:B------:R-:W-:Y:S05]  /*02d0*/  @!P0 BRA `(.L_x_3) ;  /* 0x0000000000548947 */ /* 0x000fea0003800000 */
[----:B--2---:R-:W0:Y:S02]  /*02e0*/  LDC.64 R4, c[0x4][0x10] ;  /* 0x01000400ff047b82 */ /* 0x004e240000000a00 */
[----:B0-----:R-:W-:-:S06]  /*02f0*/  IMAD.WIDE.U32 R6, R0, 0x20, R4 ;  /* 0x0000002000067825 */ /* 0x001fcc00078e0004 */
[----:B------:R-:W0:Y:S01]  /*0300*/  LDC.64 R4, c[0x4][0x18] ;  /* 0x01000600ff047b82 */ /* 0x000e220000000a00 */
[----:B------:R-:W2:Y:S04]  /*0310*/  LDG.E R2, desc[UR4][R6.64] ;  /* 0x0000000406027981 */ /* 0x000ea8000c1e1900 */
[----:B------:R-:W3:Y:S04]  /*0320*/  LDG.E R9, desc[UR4][R6.64+0x4] ;  /* 0x0000040406097981 */ /* 0x000ee8000c1e1900 */
[----:B------:R-:W4:Y:S04]  /*0330*/  LDG.E R11, desc[UR4][R6.64+0x8] ;  /* 0x00000804060b7981 */ /* 0x000f28000c1e1900 */
[----:B------:R-:W5:Y:S04]  /*0340*/  LDG.E R13, desc[UR4][R6.64+0xc] ;  /* 0x00000c04060d7981 */ /* 0x000f68000c1e1900 */
[----:B------:R-:W5:Y:S04]  /*0350*/  LDG.E R15, desc[UR4][R6.64+0x10] ;  /* 0x00001004060f7981 */ /* 0x000f68000c1e1900 */
[----:B------:R-:W5:Y:S04]  /*0360*/  LDG.E R17, desc[UR4][R6.64+0x14] ;  /* 0x0000140406117981 */ /* 0x000f68000c1e1900 */
[----:B------:R-:W5:Y:S04]  /*0370*/  LDG.E R19, desc[UR4][R6.64+0x18] ;  /* 0x0000180406137981 */ /* 0x000f68000c1e1900 */
[----:B------:R-:W5:Y:S01]  /*0380*/  LDG.E R21, desc[UR4][R6.64+0x1c] ;  /* 0x00001c0406157981 */ /* 0x000f62000c1e1900 */
[----:B0-----:R-:W-:-:S04]  /*0390*/  IMAD.WIDE.U32 R4, R0, 0x4, R4 ;  /* 0x0000000400047825 */ /* 0x001fc800078e0004 */
[----:B--2---:R-:W-:-:S04]  /*03a0*/  FADD R2, RZ, R2 ;  /* 0x00000002ff027221 */ /* 0x004fc80000000000 */
[----:B---3--:R-:W-:-:S04]  /*03b0*/  FADD R2, R2, R9 ;  /* 0x0000000902027221 */ /* 0x008fc80000000000 */
[----:B----4-:R-:W-:-:S04]  /*03c0*/  FADD R2, R2, R11 ;  /* 0x0000000b02027221 */ /* 0x010fc80000000000 */
[----:B-----5:R-:W-:-:S04]  /*03d0*/  FADD R2, R2, R13 ;  /* 0x0000000d02027221 */ /* 0x020fc80000000000 */
[----:B------:R-:W-:-:S04]  /*03e0*/  FADD R2, R2, R15 ;  /* 0x0000000f02027221 */ /* 0x000fc80000000000 */
[----:B------:R-:W-:-:S04]  /*03f0*/  FADD R2, R2, R17 ;  /* 0x0000001102027221 */ /* 0x000fc80000000000 */
[----:B------:R-:W-:-:S04]  /*0400*/  FADD R2, R2, R19 ;  /* 0x0000001302027221 */ /* 0x000fc80000000000 */
[----:B------:R-:W-:-:S05]  /*0410*/  FADD R21, R2, R21 ;  /* 0x0000001502157221 */ /* 0x000fca0000000000 */
[----:B------:R0:W-:Y:S02]  /*0420*/  STG.E desc[UR4][R4.64], R21 ;  /* 0x0000001504007986 */ /* 0x0001e4000c101904 */
.L_x_3:
[----:B------:R-:W-:Y:S05]  /*0430*/  BSYNC.RECONVERGENT B0 ;  /* 0x0000000000007941 */ /* 0x000fea0003800200 */
.L_x_2:
[----:B------:R-:W-:Y:S04]  /*0440*/  BSSY.RECONVERGENT B0, `(.L_x_4) ;  /* 0x000000f000007945 */ /* 0x000fe80003800200 */
[----:B------:R-:W-:Y:S05]  /*0450*/  @P3 BRA `(.L_x_5) ;  /* 0x0000000000343947 */ /* 0x000fea0003800000 */
[----:B0-2---:R-:W0:Y:S08]  /*0460*/  LDC.64 R4, c[0x4][0x18] ;  /* 0x01000600ff047b82 */ /* 0x005e300000000a00 */
[----:B------:R-:W1:Y:S01]  /*0470*/  LDC.64 R6, c[0x4][0x20] ;  /* 0x01000800ff067b82 */ /* 0x000e620000000a00 */
[----:B0-----:R-:W-:-:S04]  /*0480*/  IMAD.WIDE.U32 R4, R0, 0x4, R4 ;  /* 0x0000000400047825 */ /* 0x001fc800078e0004 */
[----:B------:R-:W-:-:S05]  /*0490*/  IMAD.WIDE R4, R3, 0x4, R4 ;  /* 0x0000000403047825 */ /* 0x000fca00078e0204 */
[----:B------:R-:W2:Y:S01]  /*04a0*/  LDG.E R2, desc[UR4][R4.64] ;  /* 0x0000000404027981 */ /* 0x000ea2000c1e1900 */
[----:B-1----:R-:W-:-:S04]  /*04b0*/  IMAD.WIDE.U32 R6, R0, 0x4, R6 ;  /* 0x0000000400067825 */ /* 0x002fc800078e0006 */
[----:B------:R-:W-:Y:S01]  /*04c0*/  IMAD.WIDE R6, R3, 0x4, R6 ;  /* 0x0000000403067825 */ /* 0x000fe200078e0206 */
[----:B--2---:R-:W-:-:S13]  /*04d0*/  FSETP.GEU.AND P3, PT, |R2|, 1.175494350822287508e-38, PT ;  /* 0x008000000200780b */ /* 0x004fda0003f6e200 */
[----:B------:R-:W-:-:S04]  /*04e0*/  @!P3 FMUL R2, R2, 16777216 ;  /* 0x4b8000000202b820 */ /* 0x000fc80000400000 */
[----:B------:R-:W0:Y:S02]  /*04f0*/  MUFU.LG2 R8, R2 ;  /* 0x0000000200087308 */ /* 0x000e240000000c00 */
[----:B0-----:R-:W-:-:S04]  /*0500*/  @!P3 FADD R8, R8, -24 ;  /* 0xc1c000000808b421 */ /* 0x001fc80000000000 */
[----:B------:R-:W-:-:S05]  /*0510*/  FMUL R9, R8, 0.69314718246459960938 ;  /* 0x3f31721808097820 */ /* 0x000fca0000400000 */
[----:B------:R1:W-:Y:S02]  /*0520*/  STG.E desc[UR4][R6.64], R9 ;  /* 0x0000000906007986 */ /* 0x0003e4000c101904 */
.L_x_5:
[----:B------:R-:W-:Y:S05]  /*0530*/  BSYNC.RECONVERGENT B0 ;  /* 0x0000000000007941 */ /* 0x000fea0003800200 */
.L_x_4:
[----:B------:R-:W-:Y:S04]  /*0540*/  BSSY.RECONVERGENT B0, `(.L_x_6) ;  /* 0x000001c000007945 */ /* 0x000fe80003800200 */
[----:B------:R-:W-:Y:S05]  /*0550*/  @!P2 BRA `(.L_x_7) ;  /* 0x000000000068a947 */ /* 0x000fea0003800000 */
[----:B0-2---:R-:W0:Y:S08]  /*0560*/  LDC.64 R4, c[0x4][RZ] ;  /* 0x01000000ff047b82 */ /* 0x005e300000000a00 */
[----:B-1----:R-:W1:Y:S08]  /*0570*/  LDC.64 R6, c[0x4][0x20] ;  /* 0x01000800ff067b82 */ /* 0x002e700000000a00 */
[----:B------:R-:W2:Y:S01]  /*0580*/  LDC.64 R10, c[0x4][0x8] ;  /* 0x01000200ff0a7b82 */ /* 0x000ea20000000a00 */
[----:B0-----:R-:W-:-:S04]  /*0590*/  IMAD.WIDE.U32 R4, R0, 0x20, R4 ;  /* 0x0000002000047825 */ /* 0x001fc800078e0004 */
[----:B------:R-:W-:-:S03]  /*05a0*/  IMAD.WIDE R8, R3, 0x4, R4 ;  /* 0x0000000403087825 */ /* 0x000fc600078e0204 */
[----:B------:R-:W0:Y:S01]  /*05b0*/  LDC.64 R4, c[0x4][0x28] ;  /* 0x01000a00ff047b82 */ /* 0x000e220000000a00 */
[C---:B-1----:R-:W-:Y:S02]  /*05c0*/  IMAD.WIDE.U32 R6, R0.reuse, 0x4, R6 ;  /* 0x0000000400067825 */ /* 0x042fe400078e0006 */
[----:B------:R-:W3:Y:S04]  /*05d0*/  LDG.E R8, desc[UR4][R8.64] ;  /* 0x0000000408087981 */ /* 0x000ee8000c1e1900 */
[----:B------:R-:W3:Y:S01]  /*05e0*/  LDG.E R7, desc[UR4][R6.64] ;  /* 0x0000000406077981 */ /* 0x000ee2000c1e1900 */
[----:B--2---:R-:W-:-:S04]  /*05f0*/  IMAD.WIDE.U32 R10, R0, 0x20, R10 ;  /* 0x00000020000a7825 */ /* 0x004fc800078e000a */
[----:B------:R-:W-:-:S04]  /*0600*/  IMAD.WIDE R10, R3, 0x4, R10 ;  /* 0x00000004030a7825 */ /* 0x000fc800078e020a */
[----:B0-----:R-:W-:-:S04]  /*0610*/  IMAD.WIDE.U32 R4, R0, 0x20, R4 ;  /* 0x0000002000047825 */ /* 0x001fc800078e0004 */
[----:B------:R-:W-:-:S04]  /*0620*/  IMAD.WIDE R4, R3, 0x4, R4 ;  /* 0x0000000403047825 */ /* 0x000fc800078e0204 */
[----:B---3--:R-:W-:Y:S02]  /*0630*/  FADD R13, R8, -R7 ;  /* 0x80000007080d7221 */ /* 0x008fe40000000000 */
[----:B------:R-:W0:Y:S03]  /*0640*/  LDC.64 R6, c[0x4][0x30] ;  /* 0x01000c00ff067b82 */ /* 0x000e260000000a00 */
[----:B------:R3:W-:Y:S04]  /*0650*/  STG.E desc[UR4][R4.64], R13 ;  /* 0x0000000d04007986 */ /* 0x0007e8000c101904 */
[----:B------:R-:W2:Y:S01]  /*0660*/  LDG.E R10, desc[UR4][R10.64] ;  /* 0x000000040a0a7981 */ /* 0x000ea2000c1e1900 */
[----:B------:R-:W1:Y:S01]  /*0670*/  LDC.64 R8, c[0x4][0x38] ;  /* 0x01000e00ff087b82 */ /* 0x000e620000000a00 */
[----:B0-----:R-:W-:-:S04]  /*0680*/  IMAD.WIDE.U32 R6, R0, 0x20, R6 ;  /* 0x0000002000067825 */ /* 0x001fc800078e0006 */
[----:B-1----:R-:W-:-:S04]  /*0690*/  IMAD.WIDE.U32 R8, R0, 0x20, R8 ;  /* 0x0000002000087825 */ /* 0x002fc800078e0008 */
[----:B------:R-:W-:-:S04]  /*06a0*/  IMAD.WIDE R6, R3, 0x4, R6 ;  /* 0x0000000403067825 */ /* 0x000fc800078e0206 */
[----:B------:R-:W-:-:S04]  /*06b0*/  IMAD.WIDE R8, R3, 0x4, R8 ;  /* 0x0000000403087825 */ /* 0x000fc800078e0208 */
[----:B--2---:R-:W-:-:S04]  /*06c0*/  FMUL R15, R13, R10 ;  /* 0x0000000a0d0f7220 */ /* 0x004fc80000400000 */
[----:B------:R-:W-:Y:S01]  /*06d0*/  FADD R17, -R15, -RZ ;  /* 0x800000ff0f117221 */ /* 0x000fe20000000100 */
[----:B------:R3:W-:Y:S04]  /*06e0*/  STG.E desc[UR4][R6.64], R15 ;  /* 0x0000000f06007986 */ /* 0x0007e8000c101904 */
[----:B------:R3:W-:Y:S02]  /*06f0*/  STG.E desc[UR4][R8.64], R17 ;  /* 0x0000001108007986 */ /* 0x0007e4000c101904 */
.L_x_7:
[----:B------:R-:W-:Y:S05]  /*0700*/  BSYNC.RECONVERGENT B0 ;  /* 0x0000000000007941 */ /* 0x000fea0003800200 */
.L_x_6:
[----:B------:R-:W-:Y:S04]  /*0710*/  BSSY.RECONVERGENT B0, `(.L_x_8) ;  /* 0x0000017000007945 */ /* 0x000fe80003800200 */
[----:B------:R-:W-:Y:S05]  /*0720*/  @!P0 BRA `(.L_x_9) ;  /* 0x0000000000548947 */ /* 0x000fea0003800000 */
[----:B0-23--:R-:W1:Y:S02]  /*0730*/  LDC.64 R4, c[0x4][0x38] ;  /* 0x01000e00ff047b82 */ /* 0x00de640000000a00 */
[----:B-1----:R-:W-:-:S06]  /*0740*/  IMAD.WIDE.U32 R6, R0, 0x20, R4 ;  /* 0x0000002000067825 */ /* 0x002fcc00078e0004 */
        /* <DEDUP_REMOVED lines=19> */
.L_x_9:
[----:B------:R-:W-:Y:S05]  /*0880*/  BSYNC.RECONVERGENT B0 ;  /* 0x0000000000007941 */ /* 0x000fea0003800200 */
.L_x_8:
[----:B------:R-:W-:Y:S05]  /*0890*/  @P1 EXIT ;  /* 0x000000000000194d */ /* 0x000fea0003800000 */
[----:B0-234-:R-:W0:Y:S08]  /*08a0*/  LDC.64 R4, c[0x4][0x48] ;  /* 0x01001200ff047b82 */ /* 0x01de300000000a00 */
[----:B-1----:R-:W1:Y:S08]  /*08b0*/  LDC.64 R6, c[0x4][0x50] ;  /* 0x01001400ff067b82 */ /* 0x002e700000000a00 */
[----:B------:R-:W2:Y:S01]  /*08c0*/  LDC.64 R8, c[0x0][0x390] ;  /* 0x0000e400ff087b82 */ /* 0x000ea20000000a00 */
[----:B0-----:R-:W-:-:S06]  /*08d0*/  IMAD.WIDE R4, R3, 0x4, R4 ;  /* 0x0000000403047825 */ /* 0x001fcc00078e0204 */
[----:B------:R-:W3:Y:S01]  /*08e0*/  LDG.E R4, desc[UR4][R4.64] ;  /* 0x0000000404047981 */ /* 0x000ee2000c1e1900 */
[----:B-1----:R-:W-:-:S04]  /*08f0*/  IMAD.WIDE R6, R3, 0x4, R6 ;  /* 0x0000000403067825 */ /* 0x002fc800078e0206 */
[----:B--2---:R-:W-:-:S04]  /*0900*/  IMAD.WIDE R2, R3, 0x4, R8 ;  /* 0x0000000403027825 */ /* 0x004fc800078e0208 */
[----:B---3--:R-:W-:-:S05]  /*0910*/  FMUL R11, R4, 0.125 ;  /* 0x3e000000040b7820 */ /* 0x008fca0000400000 */
[----:B------:R-:W-:Y:S04]  /*0920*/  STG.E desc[UR4][R6.64], R11 ;  /* 0x0000000b06007986 */ /* 0x000fe8000c101904 */
[----:B------:R-:W-:Y:S01]  /*0930*/  STG.E desc[UR4][R2.64], R11 ;  /* 0x0000000b02007986 */ /* 0x000fe2000c101904 */
[----:B------:R-:W-:Y:S05]  /*0940*/  EXIT ;  /* 0x000000000000794d */ /* 0x000fea0003800000 */
.L_x_10:
[----:B------:R-:W-:-:S00]  /*0950*/  BRA `(.L_x_10) ;  /* 0xfffffffc00fc7947 */ /* 0x000fc0000383ffff */
[----:B------:R-:W-:-:S00]  /*0960*/  NOP ;  /* 0x0000000000007918 */ /* 0x000fc00000000000 */
        /* <DEDUP_REMOVED lines=9> */
.L_x_11:


//--------------------- .nv.shared.reserved.0     --------------------------
	.section	.nv.shared.reserved.0,"aw",@nobits
	.weak		__nv_reservedSMEM_offset_0_alias
	.size		__nv_reservedSMEM_offset_0_alias, 0, 64
	.other		__nv_reservedSMEM_offset_0_alias,@"STO_CUDA_RESERVED_SHARED STV_DEFAULT"
__nv_reservedSMEM_offset_0_alias:
	.zero		0
	.zero		64


//--------------------- .nv.global                --------------------------
	.section	.nv.global,"aw",@nobits
	.align	4
.nv.global:
	.type		result,@object
	.size		result,(total_sum - result)
result:
	.zero		4
	.type		total_sum,@object
	.size		total_sum,(row_sum - total_sum)
total_sum:
	.zero		4
	.type		row_sum,@object
	.size		row_sum,(log_sum - row_sum)
row_sum:
	.zero		32
	.type		log_sum,@object
	.size		log_sum,(sum_exp - log_sum)
log_sum:
	.zero		32
	.type		sum_exp,@object
	.size		sum_exp,(exp_pred - sum_exp)
sum_exp:
	.zero		32
	.type		exp_pred,@object
	.size		exp_pred,(weighted - exp_pred)
exp_pred:
	.zero		256
	.type		weighted,@object
	.size		weighted,(pred - weighted)
weighted:
	.zero		256
	.type		pred,@object
	.size		pred,(target - pred)
pred:
	.zero		256
	.type		target,@object
	.size		target,(log_softmax - target)
target:
	.zero		256
	.type		log_softmax,@object
	.size		log_softmax,(neg_weighted - log_softmax)
log_softmax:
	.zero		256
	.type		neg_weighted,@object
	.size		neg_weighted,(.L_7 - neg_weighted)
neg_weighted:
	.zero		256
.L_7:


//--------------------- .nv.constant0._Z26nn_CrossEntropyLoss_kernelPfS_S_ --------------------------
	.section	.nv.constant0._Z26nn_CrossEntropyLoss_kernelPfS_S_,"a",@progbits
	.sectionflags	@""
	.align	4
.nv.constant0._Z26nn_CrossEntropyLoss_kernelPfS_S_:
	.zero		920


//--------------------- SYMBOLS --------------------------

	.type		.nv.reservedSmem.offset0,@object
	.size		.nv.reservedSmem.offset0,0x4
